//
// Generated by NVIDIA NVVM Compiler
//
// Compiler Build ID: CL-36424714
// Cuda compilation tools, release 13.0, V13.0.88
// Based on NVVM 20.0.0
//

.version 9.0
.target sm_100
.address_size 64

	// .globl	_Z9bodyForceP4Bodyfi

.visible .entry _Z9bodyForceP4Bodyfi(
	.param .u64 .ptr .align 1 _Z9bodyForceP4Bodyfi_param_0,
	.param .f32 _Z9bodyForceP4Bodyfi_param_1,
	.param .u32 _Z9bodyForceP4Bodyfi_param_2
)
{
	.reg .pred 	%p<10>;
	.reg .b32 	%r<27>;
	.reg .b32 	%f<170>;
	.reg .b64 	%rd<15>;

	ld.param.u64 	%rd6, [_Z9bodyForceP4Bodyfi_param_0];
	ld.param.f32 	%f32, [_Z9bodyForceP4Bodyfi_param_1];
	ld.param.u32 	%r16, [_Z9bodyForceP4Bodyfi_param_2];
	cvta.to.global.u64 	%rd1, %rd6;
	mov.u32 	%r17, %ctaid.x;
	mov.u32 	%r18, %ntid.x;
	mov.u32 	%r19, %tid.x;
	mad.lo.s32 	%r22, %r17, %r18, %r19;
	mov.u32 	%r20, %nctaid.x;
	mul.lo.s32 	%r2, %r18, %r20;
	setp.ge.s32 	%p1, %r22, %r16;
	@%p1 bra 	$L__BB0_14;
	setp.lt.s32 	%p2, %r16, 1;
	@%p2 bra 	$L__BB0_12;
	and.b32  	%r3, %r16, 3;
	and.b32  	%r4, %r16, 2147483644;
	and.b32  	%r5, %r16, 1;
	neg.s32 	%r6, %r4;
	add.s64 	%rd2, %rd1, 48;
$L__BB0_3:
	setp.lt.u32 	%p4, %r16, 4;
	mul.wide.s32 	%rd9, %r22, 24;
	add.s64 	%rd3, %rd1, %rd9;
	ld.global.f32 	%f1, [%rd3];
	ld.global.f32 	%f2, [%rd3+4];
	ld.global.f32 	%f3, [%rd3+8];
	mov.f32 	%f157, 0f00000000;
	mov.b32 	%r25, 0;
	mov.f32 	%f156, %f157;
	mov.f32 	%f155, %f157;
	@%p4 bra 	$L__BB0_6;
	mov.f32 	%f157, 0f00000000;
	mov.u64 	%rd14, %rd2;
	mov.u32 	%r23, %r6;
$L__BB0_5:
	.pragma "nounroll";
	ld.global.f32 	%f42, [%rd14+-48];
	sub.f32 	%f43, %f42, %f1;
	ld.global.f32 	%f44, [%rd14+-44];
	sub.f32 	%f45, %f44, %f2;
	ld.global.f32 	%f46, [%rd14+-40];
	sub.f32 	%f47, %f46, %f3;
	mul.f32 	%f48, %f45, %f45;
	fma.rn.f32 	%f49, %f43, %f43, %f48;
	fma.rn.f32 	%f50, %f47, %f47, %f49;
	add.f32 	%f51, %f50, 0f3089705F;
	rsqrt.approx.f32 	%f52, %f51;
	mul.f32 	%f53, %f52, %f52;
	mul.f32 	%f54, %f52, %f53;
	fma.rn.f32 	%f55, %f43, %f54, %f155;
	fma.rn.f32 	%f56, %f45, %f54, %f156;
	fma.rn.f32 	%f57, %f47, %f54, %f157;
	ld.global.f32 	%f58, [%rd14+-24];
	sub.f32 	%f59, %f58, %f1;
	ld.global.f32 	%f60, [%rd14+-20];
	sub.f32 	%f61, %f60, %f2;
	ld.global.f32 	%f62, [%rd14+-16];
	sub.f32 	%f63, %f62, %f3;
	mul.f32 	%f64, %f61, %f61;
	fma.rn.f32 	%f65, %f59, %f59, %f64;
	fma.rn.f32 	%f66, %f63, %f63, %f65;
	add.f32 	%f67, %f66, 0f3089705F;
	rsqrt.approx.f32 	%f68, %f67;
	mul.f32 	%f69, %f68, %f68;
	mul.f32 	%f70, %f68, %f69;
	fma.rn.f32 	%f71, %f59, %f70, %f55;
	fma.rn.f32 	%f72, %f61, %f70, %f56;
	fma.rn.f32 	%f73, %f63, %f70, %f57;
	ld.global.f32 	%f74, [%rd14];
	sub.f32 	%f75, %f74, %f1;
	ld.global.f32 	%f76, [%rd14+4];
	sub.f32 	%f77, %f76, %f2;
	ld.global.f32 	%f78, [%rd14+8];
	sub.f32 	%f79, %f78, %f3;
	mul.f32 	%f80, %f77, %f77;
	fma.rn.f32 	%f81, %f75, %f75, %f80;
	fma.rn.f32 	%f82, %f79, %f79, %f81;
	add.f32 	%f83, %f82, 0f3089705F;
	rsqrt.approx.f32 	%f84, %f83;
	mul.f32 	%f85, %f84, %f84;
	mul.f32 	%f86, %f84, %f85;
	fma.rn.f32 	%f87, %f75, %f86, %f71;
	fma.rn.f32 	%f88, %f77, %f86, %f72;
	fma.rn.f32 	%f89, %f79, %f86, %f73;
	ld.global.f32 	%f90, [%rd14+24];
	sub.f32 	%f91, %f90, %f1;
	ld.global.f32 	%f92, [%rd14+28];
	sub.f32 	%f93, %f92, %f2;
	ld.global.f32 	%f94, [%rd14+32];
	sub.f32 	%f95, %f94, %f3;
	mul.f32 	%f96, %f93, %f93;
	fma.rn.f32 	%f97, %f91, %f91, %f96;
	fma.rn.f32 	%f98, %f95, %f95, %f97;
	add.f32 	%f99, %f98, 0f3089705F;
	rsqrt.approx.f32 	%f100, %f99;
	mul.f32 	%f101, %f100, %f100;
	mul.f32 	%f102, %f100, %f101;
	fma.rn.f32 	%f155, %f91, %f102, %f87;
	fma.rn.f32 	%f156, %f93, %f102, %f88;
	fma.rn.f32 	%f157, %f95, %f102, %f89;
	add.s32 	%r23, %r23, 4;
	add.s64 	%rd14, %rd14, 96;
	setp.ne.s32 	%p5, %r23, 0;
	mov.u32 	%r25, %r4;
	@%p5 bra 	$L__BB0_5;
$L__BB0_6:
	setp.eq.s32 	%p6, %r3, 0;
	@%p6 bra 	$L__BB0_11;
	setp.eq.s32 	%p7, %r3, 1;
	@%p7 bra 	$L__BB0_9;
	mul.wide.u32 	%rd10, %r25, 24;
	add.s64 	%rd11, %rd1, %rd10;
	ld.global.f32 	%f104, [%rd11];
	sub.f32 	%f105, %f104, %f1;
	ld.global.f32 	%f106, [%rd11+4];
	sub.f32 	%f107, %f106, %f2;
	ld.global.f32 	%f108, [%rd11+8];
	sub.f32 	%f109, %f108, %f3;
	mul.f32 	%f110, %f107, %f107;
	fma.rn.f32 	%f111, %f105, %f105, %f110;
	fma.rn.f32 	%f112, %f109, %f109, %f111;
	add.f32 	%f113, %f112, 0f3089705F;
	rsqrt.approx.f32 	%f114, %f113;
	mul.f32 	%f115, %f114, %f114;
	mul.f32 	%f116, %f114, %f115;
	fma.rn.f32 	%f117, %f105, %f116, %f155;
	fma.rn.f32 	%f118, %f107, %f116, %f156;
	fma.rn.f32 	%f119, %f109, %f116, %f157;
	ld.global.f32 	%f120, [%rd11+24];
	sub.f32 	%f121, %f120, %f1;
	ld.global.f32 	%f122, [%rd11+28];
	sub.f32 	%f123, %f122, %f2;
	ld.global.f32 	%f124, [%rd11+32];
	sub.f32 	%f125, %f124, %f3;
	mul.f32 	%f126, %f123, %f123;
	fma.rn.f32 	%f127, %f121, %f121, %f126;
	fma.rn.f32 	%f128, %f125, %f125, %f127;
	add.f32 	%f129, %f128, 0f3089705F;
	rsqrt.approx.f32 	%f130, %f129;
	mul.f32 	%f131, %f130, %f130;
	mul.f32 	%f132, %f130, %f131;
	fma.rn.f32 	%f155, %f121, %f132, %f117;
	fma.rn.f32 	%f156, %f123, %f132, %f118;
	fma.rn.f32 	%f157, %f125, %f132, %f119;
	add.s32 	%r25, %r25, 2;
$L__BB0_9:
	setp.eq.s32 	%p8, %r5, 0;
	@%p8 bra 	$L__BB0_11;
	mul.wide.u32 	%rd12, %r25, 24;
	add.s64 	%rd13, %rd1, %rd12;
	ld.global.f32 	%f133, [%rd13];
	sub.f32 	%f134, %f133, %f1;
	ld.global.f32 	%f135, [%rd13+4];
	sub.f32 	%f136, %f135, %f2;
	ld.global.f32 	%f137, [%rd13+8];
	sub.f32 	%f138, %f137, %f3;
	mul.f32 	%f139, %f136, %f136;
	fma.rn.f32 	%f140, %f134, %f134, %f139;
	fma.rn.f32 	%f141, %f138, %f138, %f140;
	add.f32 	%f142, %f141, 0f3089705F;
	rsqrt.approx.f32 	%f143, %f142;
	mul.f32 	%f144, %f143, %f143;
	mul.f32 	%f145, %f143, %f144;
	fma.rn.f32 	%f155, %f134, %f145, %f155;
	fma.rn.f32 	%f156, %f136, %f145, %f156;
	fma.rn.f32 	%f157, %f138, %f145, %f157;
$L__BB0_11:
	ld.global.f32 	%f146, [%rd3+12];
	fma.rn.f32 	%f147, %f32, %f155, %f146;
	st.global.f32 	[%rd3+12], %f147;
	ld.global.f32 	%f148, [%rd3+16];
	fma.rn.f32 	%f149, %f32, %f156, %f148;
	st.global.f32 	[%rd3+16], %f149;
	ld.global.f32 	%f150, [%rd3+20];
	fma.rn.f32 	%f151, %f32, %f157, %f150;
	st.global.f32 	[%rd3+20], %f151;
	add.s32 	%r22, %r22, %r2;
	setp.lt.s32 	%p9, %r22, %r16;
	@%p9 bra 	$L__BB0_3;
	bra.uni 	$L__BB0_14;
$L__BB0_12:
	mul.f32 	%f31, %f32, 0f00000000;
$L__BB0_13:
	mul.wide.s32 	%rd7, %r22, 24;
	add.s64 	%rd8, %rd1, %rd7;
	ld.global.f32 	%f33, [%rd8+12];
	add.f32 	%f34, %f31, %f33;
	st.global.f32 	[%rd8+12], %f34;
	ld.global.f32 	%f35, [%rd8+16];
	add.f32 	%f36, %f31, %f35;
	st.global.f32 	[%rd8+16], %f36;
	ld.global.f32 	%f37, [%rd8+20];
	add.f32 	%f38, %f31, %f37;
	st.global.f32 	[%rd8+20], %f38;
	add.s32 	%r22, %r22, %r2;
	setp.lt.s32 	%p3, %r22, %r16;
	@%p3 bra 	$L__BB0_13;
$L__BB0_14:
	ret;

}


// ===== COMPILED SASS (sm_100) =====

	.target	sm_100

	.elftype	@"ET_EXEC"


//--------------------- .note.nv.tkinfo           --------------------------
	.section	.note.nv.tkinfo,"",@"SHT_NOTE"
	.sectionflags	@"SHF_NOTE_NV_TKINFO"
	.tkinfo
        /*0018*/ 	.word	0x00000002
        /*0030*/ 	.string	""
        /*0030*/ 	.string	"ptxas"
        /*0030*/ 	.string	"Cuda compilation tools, release 13.0, V13.0.88"
        /*0030*/ 	.string	"Build cuda_13.0.r13.0/compiler.36424714_0"
        /*0030*/ 	.string	"-arch sm_100 -m 64 "



//--------------------- .note.nv.cuinfo           --------------------------
	.section	.note.nv.cuinfo,"",@"SHT_NOTE"
	.sectionflags	@"SHF_NOTE_NV_CUINFO"
        /*0018*/ 	.short	0x0002
        /*001a*/ 	.short	0x0064
        /*001c*/ 	.short	0x0082
	.zero		2


//--------------------- .nv.info                  --------------------------
	.section	.nv.info,"",@"SHT_CUDA_INFO"
	.align	4


	//----- nvinfo : EIATTR_REGCOUNT
	.align		4
        /*0000*/ 	.byte	0x04, 0x2f
        /*0002*/ 	.short	(.L_1 - .L_0)
	.align		4
.L_0:
        /*0004*/ 	.word	index@(_Z9bodyForceP4Bodyfi)
        /*0008*/ 	.word	0x00000020


	//----- nvinfo : EIATTR_FRAME_SIZE
	.align		4
.L_1:
        /*000c*/ 	.byte	0x04, 0x11
        /*000e*/ 	.short	(.L_3 - .L_2)
	.align		4
.L_2:
        /*0010*/ 	.word	index@(_Z9bodyForceP4Bodyfi)
        /*0014*/ 	.word	0x00000000


	//----- nvinfo : EIATTR_MIN_STACK_SIZE
	.align		4
.L_3:
        /*0018*/ 	.byte	0x04, 0x12
        /*001a*/ 	.short	(.L_5 - .L_4)
	.align		4
.L_4:
        /*001c*/ 	.word	index@(_Z9bodyForceP4Bodyfi)
        /*0020*/ 	.word	0x00000000
.L_5:


//--------------------- .nv.compat                --------------------------
	.section	.nv.compat,"",@"SHT_CUDA_COMPAT_INFO"
	.align	4
        /*0000*/ 	.byte	0x02, 0x09, 0x00, 0x00, 0x02, 0x02, 0x01, 0x00, 0x02, 0x05, 0x05, 0x00, 0x03, 0x07, 0x01, 0x01
        /*0010*/ 	.byte	0x02, 0x03, 0x00, 0x00, 0x02, 0x06, 0x01, 0x00, 0x04, 0x0b, 0x08, 0x00, 0x01, 0x00, 0x00, 0x00
        /*0020*/ 	.byte	0x00, 0x00, 0x00, 0x00


//--------------------- .nv.info._Z9bodyForceP4Bodyfi --------------------------
	.section	.nv.info._Z9bodyForceP4Bodyfi,"",@"SHT_CUDA_INFO"
	.sectionflags	@""
	.align	4


	//----- nvinfo : EIATTR_CUDA_API_VERSION
	.align		4
        /*0000*/ 	.byte	0x04, 0x37
        /*0002*/ 	.short	(.L_7 - .L_6)
.L_6:
        /*0004*/ 	.word	0x00000082


	//----- nvinfo : EIATTR_KPARAM_INFO
	.align		4
.L_7:
        /*0008*/ 	.byte	0x04, 0x17
        /*000a*/ 	.short	(.L_9 - .L_8)
.L_8:
        /*000c*/ 	.word	0x00000000
        /*0010*/ 	.short	0x0002
        /*0012*/ 	.short	0x000c
        /*0014*/ 	.byte	0x00, 0xf0, 0x11, 0x00


	//----- nvinfo : EIATTR_KPARAM_INFO
	.align		4
.L_9:
        /*0018*/ 	.byte	0x04, 0x17
        /*001a*/ 	.short	(.L_11 - .L_10)
.L_10:
        /*001c*/ 	.word	0x00000000
        /*0020*/ 	.short	0x0001
        /*0022*/ 	.short	0x0008
        /*0024*/ 	.byte	0x00, 0xf0, 0x11, 0x00


	//----- nvinfo : EIATTR_KPARAM_INFO
	.align		4
.L_11:
        /*0028*/ 	.byte	0x04, 0x17
        /*002a*/ 	.short	(.L_13 - .L_12)
.L_12:
        /*002c*/ 	.word	0x00000000
        /*0030*/ 	.short	0x0000
        /*0032*/ 	.short	0x0000
        /*0034*/ 	.byte	0x00, 0xf5, 0x21, 0x00


	//----- nvinfo : EIATTR_SPARSE_MMA_MASK
	.align		4
.L_13:
        /*0038*/ 	.byte	0x03, 0x50
        /*003a*/ 	.short	0x0000


	//----- nvinfo : EIATTR_MAXREG_COUNT
	.align		4
        /*003c*/ 	.byte	0x03, 0x1b
        /*003e*/ 	.short	0x00ff


	//----- nvinfo : EIATTR_MERCURY_ISA_VERSION
	.align		4
        /*0040*/ 	.byte	0x03, 0x5f
        /*0042*/ 	.short	0x0101


	//----- nvinfo : EIATTR_VRC_CTA_INIT_COUNT
	.align		4
        /*0044*/ 	.byte	0x02, 0x4a
	.zero		1
	.zero		1


	//----- nvinfo : EIATTR_EXIT_INSTR_OFFSETS
	.align		4
        /*0048*/ 	.byte	0x04, 0x1c
        /*004a*/ 	.short	(.L_15 - .L_14)


	//   ....[0]....
.L_14:
        /*004c*/ 	.word	0x00000090


	//   ....[1]....
        /*0050*/ 	.word	0x00000c60


	//   ....[2]....
        /*0054*/ 	.word	0x00000d40


	//----- nvinfo : EIATTR_CRS_STACK_SIZE
	.align		4
.L_15:
        /*0058*/ 	.byte	0x04, 0x1e
        /*005a*/ 	.short	(.L_17 - .L_16)
.L_16:
        /*005c*/ 	.word	0x00000000


	//----- nvinfo : EIATTR_CBANK_PARAM_SIZE
	.align		4
.L_17:
        /*0060*/ 	.byte	0x03, 0x19
        /*0062*/ 	.short	0x0010


	//----- nvinfo : EIATTR_PARAM_CBANK
	.align		4
        /*0064*/ 	.byte	0x04, 0x0a
        /*0066*/ 	.short	(.L_19 - .L_18)
	.align		4
.L_18:
        /*0068*/ 	.word	index@(.nv.constant0._Z9bodyForceP4Bodyfi)
        /*006c*/ 	.short	0x0380
        /*006e*/ 	.short	0x0010


	//----- nvinfo : EIATTR_SW_WAR
	.align		4
.L_19:
        /*0070*/ 	.byte	0x04, 0x36
        /*0072*/ 	.short	(.L_21 - .L_20)
.L_20:
        /*0074*/ 	.word	0x00000008
.L_21:


//--------------------- .nv.callgraph             --------------------------
	.section	.nv.callgraph,"",@"SHT_CUDA_CALLGRAPH"
	.align	4
	.sectionentsize	8
	.align		4
        /*0000*/ 	.word	0x00000000
	.align		4
        /*0004*/ 	.word	0xffffffff
	.align		4
        /*0008*/ 	.word	0x00000000
	.align		4
        /*000c*/ 	.word	0xfffffffe
	.align		4
        /*0010*/ 	.word	0x00000000
	.align		4
        /*0014*/ 	.word	0xfffffffd
	.align		4
        /*0018*/ 	.word	0x00000000
	.align		4
        /*001c*/ 	.word	0xfffffffc


//--------------------- .text._Z9bodyForceP4Bodyfi --------------------------
	.section	.text._Z9bodyForceP4Bodyfi,"ax",@progbits
	.align	128
        .global         _Z9bodyForceP4Bodyfi
        .type           _Z9bodyForceP4Bodyfi,@function
        .size           _Z9bodyForceP4Bodyfi,(.L_x_7 - _Z9bodyForceP4Bodyfi)
        .other          _Z9bodyForceP4Bodyfi,@"STO_CUDA_ENTRY STV_DEFAULT"
_Z9bodyForceP4Bodyfi:
.text._Z9bodyForceP4Bodyfi:
[----:B------:R-:W-:Y:S01]  /*0000*/  LDC R1, c[0x0][0x37c] ;  /* 0x0000df00ff017b82 */ /* 0x000fe20000000800 */
[----:B------:R-:W0:Y:S07]  /*0010*/  S2R R9, SR_TID.X ;  /* 0x0000000000097919 */ /* 0x000e2e0000002100 */
[----:B------:R-:W0:Y:S01]  /*0020*/  S2UR UR5, SR_CTAID.X ;  /* 0x00000000000579c3 */ /* 0x000e220000002500 */
[----:B------:R-:W1:Y:S07]  /*0030*/  LDCU UR4, c[0x0][0x38c] ;  /* 0x00007180ff0477ac */ /* 0x000e6e0008000800 */
[----:B------:R-:W0:Y:S01]  /*0040*/  LDC R8, c[0x0][0x360] ;  /* 0x0000d800ff087b82 */ /* 0x000e220000000800 */
[----:B------:R-:W2:Y:S01]  /*0050*/  LDCU UR6, c[0x0][0x370] ;  /* 0x00006e00ff0677ac */ /* 0x000ea20008000800 */
[----:B0-----:R-:W-:-:S02]  /*0060*/  IMAD R9, R8, UR5, R9 ;  /* 0x0000000508097c24 */ /* 0x001fc4000f8e0209 */
[----:B--2---:R-:W-:-:S03]  /*0070*/  IMAD R8, R8, UR6, RZ ;  /* 0x0000000608087c24 */ /* 0x004fc6000f8e02ff */
[----:B-1----:R-:W-:-:S13]  /*0080*/  ISETP.GE.AND P0, PT, R9, UR4, PT ;  /* 0x0000000409007c0c */ /* 0x002fda000bf06270 */
[----:B------:R-:W-:Y:S05]  /*0090*/  @P0 EXIT ;  /* 0x000000000000094d */ /* 0x000fea0003800000 */
[----:B------:R-:W0:Y:S01]  /*00a0*/  LDC.64 R4, c[0x0][0x380] ;  /* 0x0000e000ff047b82 */ /* 0x000e220000000a00 */
[----:B------:R-:W-:Y:S01]  /*00b0*/  UISETP.GE.AND UP0, UPT, UR4, 0x1, UPT ;  /* 0x000000010400788c */ /* 0x000fe2000bf06270 */
[----:B------:R-:W1:Y:S01]  /*00c0*/  LDCU.64 UR10, c[0x0][0x358] ;  /* 0x00006b00ff0a77ac */ /* 0x000e620008000a00 */
[----:B------:R-:W2:Y:S07]  /*00d0*/  LDCU UR5, c[0x0][0x388] ;  /* 0x00007100ff0577ac */ /* 0x000eae0008000800 */
[----:B------:R-:W-:Y:S05]  /*00e0*/  BRA.U !UP0, `(.L_x_0) ;  /* 0x0000000908e07547 */ /* 0x000fea000b800000 */
[----:B------:R-:W2:Y:S01]  /*00f0*/  LDCU.64 UR6, c[0x0][0x380] ;  /* 0x00007000ff0677ac */ /* 0x000ea20008000a00 */
[----:B------:R-:W-:Y:S02]  /*0100*/  ULOP3.LUT UR8, UR4, 0x7ffffffc, URZ, 0xc0, !UPT ;  /* 0x7ffffffc04087892 */ /* 0x000fe4000f8ec0ff */
[----:B------:R-:W-:Y:S02]  /*0110*/  ULOP3.LUT UR4, UR4, 0x3, URZ, 0xc0, !UPT ;  /* 0x0000000304047892 */ /* 0x000fe4000f8ec0ff */
[----:B------:R-:W-:Y:S02]  /*0120*/  UIADD3 UR9, UPT, UPT, -UR8, URZ, URZ ;  /* 0x000000ff08097290 */ /* 0x000fe4000fffe1ff */
[----:B--2---:R-:W-:-:S04]  /*0130*/  UIADD3 UR5, UP0, UPT, UR6, 0x30, URZ ;  /* 0x0000003006057890 */ /* 0x004fc8000ff1e0ff */
[----:B------:R-:W-:-:S12]  /*0140*/  UIADD3.X UR6, UPT, UPT, URZ, UR7, URZ, UP0, !UPT ;  /* 0x00000007ff067290 */ /* 0x000fd800087fe4ff */
.L_x_5:
[----:B--2---:R-:W0:Y:S08]  /*0150*/  LDC.64 R2, c[0x0][0x380] ;  /* 0x0000e000ff027b82 */ /* 0x004e300000000a00 */
[----:B------:R-:W2:Y:S01]  /*0160*/  LDC R12, c[0x0][0x38c] ;  /* 0x0000e300ff0c7b82 */ /* 0x000ea20000000800 */
[----:B0-----:R-:W-:-:S05]  /*0170*/  IMAD.WIDE R4, R9, 0x18, R2 ;  /* 0x0000001809047825 */ /* 0x001fca00078e0202 */
[----:B-1----:R0:W5:Y:S04]  /*0180*/  LDG.E R0, desc[UR10][R4.64] ;  /* 0x0000000a04007981 */ /* 0x002168000c1e1900 */
[----:B------:R0:W5:Y:S04]  /*0190*/  LDG.E R10, desc[UR10][R4.64+0x4] ;  /* 0x0000040a040a7981 */ /* 0x000168000c1e1900 */
[----:B------:R0:W5:Y:S01]  /*01a0*/  LDG.E R11, desc[UR10][R4.64+0x8] ;  /* 0x0000080a040b7981 */ /* 0x000162000c1e1900 */
[----:B--2---:R-:W-:Y:S01]  /*01b0*/  ISETP.GE.U32.AND P0, PT, R12, 0x4, PT ;  /* 0x000000040c00780c */ /* 0x004fe20003f06070 */
[----:B------:R-:W-:Y:S01]  /*01c0*/  HFMA2 R16, -RZ, RZ, 0, 0 ;  /* 0x00000000ff107431 */ /* 0x000fe200000001ff */
[----:B------:R-:W-:Y:S01]  /*01d0*/  MOV R13, RZ ;  /* 0x000000ff000d7202 */ /* 0x000fe20000000f00 */
[----:B------:R-:W-:Y:S01]  /*01e0*/  HFMA2 R19, -RZ, RZ, 0, 0 ;  /* 0x00000000ff137431 */ /* 0x000fe200000001ff */
[----:B------:R-:W-:-:S09]  /*01f0*/  MOV R24, RZ ;  /* 0x000000ff00187202 */ /* 0x000fd20000000f00 */
[----:B0-----:R-:W-:Y:S05]  /*0200*/  @!P0 BRA `(.L_x_1) ;  /* 0x0000000400588947 */ /* 0x001fea0003800000 */
[----:B------:R-:W-:Y:S02]  /*0210*/  MOV R16, RZ ;  /* 0x000000ff00107202 */ /* 0x000fe40000000f00 */
[----:B------:R-:W-:Y:S02]  /*0220*/  MOV R6, UR5 ;  /* 0x0000000500067c02 */ /* 0x000fe40008000f00 */
[----:B------:R-:W-:Y:S02]  /*0230*/  MOV R7, UR6 ;  /* 0x0000000600077c02 */ /* 0x000fe40008000f00 */
[----:B------:R-:W-:-:S07]  /*0240*/  MOV R13, UR9 ;  /* 0x00000009000d7c02 */ /* 0x000fce0008000f00 */
.L_x_2:
[----:B------:R-:W2:Y:S04]  /*0250*/  LDG.E R15, desc[UR10][R6.64+-0x2c] ;  /* 0xffffd40a060f7981 */ /* 0x000ea8000c1e1900 */
[----:B------:R-:W3:Y:S04]  /*0260*/  LDG.E R17, desc[UR10][R6.64+-0x30] ;  /* 0xffffd00a06117981 */ /* 0x000ee8000c1e1900 */
[----:B------:R-:W4:Y:S04]  /*0270*/  LDG.E R14, desc[UR10][R6.64+-0x28] ;  /* 0xffffd80a060e7981 */ /* 0x000f28000c1e1900 */
[----:B------:R-:W4:Y:S04]  /*0280*/  LDG.E R21, desc[UR10][R6.64+-0x14] ;  /* 0xffffec0a06157981 */ /* 0x000f28000c1e1900 */
[----:B------:R-:W4:Y:S04]  /*0290*/  LDG.E R27, desc[UR10][R6.64+-0x18] ;  /* 0xffffe80a061b7981 */ /* 0x000f28000c1e1900 */
[----:B------:R-:W4:Y:S04]  /*02a0*/  LDG.E R20, desc[UR10][R6.64+-0x10] ;  /* 0xfffff00a06147981 */ /* 0x000f28000c1e1900 */
[----:B------:R-:W4:Y:S01]  /*02b0*/  LDG.E R25, desc[UR10][R6.64+0x1c] ;  /* 0x00001c0a06197981 */ /* 0x000f22000c1e1900 */
[----:B--2--5:R-:W-:Y:S01]  /*02c0*/  FADD R18, -R10, R15 ;  /* 0x0000000f0a127221 */ /* 0x024fe20000000100 */
[----:B---3--:R-:W-:-:S03]  /*02d0*/  FADD R17, -R0, R17 ;  /* 0x0000001100117221 */ /* 0x008fc60000000100 */
[----:B------:R-:W-:Y:S01]  /*02e0*/  FMUL R22, R18, R18 ;  /* 0x0000001212167220 */ /* 0x000fe20000400000 */
[----:B----4-:R-:W-:-:S03]  /*02f0*/  FADD R23, -R11, R14 ;  /* 0x0000000e0b177221 */ /* 0x010fc60000000100 */
[----:B------:R-:W-:Y:S01]  /*0300*/  FFMA R22, R17, R17, R22 ;  /* 0x0000001111167223 */ /* 0x000fe20000000016 */
[----:B------:R-:W-:-:S03]  /*0310*/  FADD R14, -R10, R21 ;  /* 0x000000150a0e7221 */ /* 0x000fc60000000100 */
[----:B------:R-:W-:Y:S01]  /*0320*/  FFMA R22, R23, R23, R22 ;  /* 0x0000001717167223 */ /* 0x000fe20000000016 */
[----:B------:R-:W-:-:S03]  /*0330*/  FADD R27, -R0, R27 ;  /* 0x0000001b001b7221 */ /* 0x000fc60000000100 */
[----:B------:R-:W-:Y:S01]  /*0340*/  FADD R22, R22, 9.9999997171806853657e-10 ;  /* 0x3089705f16167421 */ /* 0x000fe20000000000 */
[----:B------:R-:W-:Y:S01]  /*0350*/  FMUL R26, R14, R14 ;  /* 0x0000000e0e1a7220 */ /* 0x000fe20000400000 */
[----:B------:R-:W-:-:S03]  /*0360*/  FADD R15, -R11, R20 ;  /* 0x000000140b0f7221 */ /* 0x000fc60000000100 */
[----:B------:R-:W-:Y:S01]  /*0370*/  FSETP.GEU.AND P0, PT, |R22|, 1.175494350822287508e-38, PT ;  /* 0x008000001600780b */ /* 0x000fe20003f0e200 */
[----:B------:R-:W-:-:S04]  /*0380*/  FFMA R26, R27, R27, R26 ;  /* 0x0000001b1b1a7223 */ /* 0x000fc8000000001a */
[----:B------:R-:W-:-:S04]  /*0390*/  FFMA R26, R15, R15, R26 ;  /* 0x0000000f0f1a7223 */ /* 0x000fc8000000001a */
[----:B------:R-:W-:-:S04]  /*03a0*/  FADD R28, R26, 9.9999997171806853657e-10 ;  /* 0x3089705f1a1c7421 */ /* 0x000fc80000000000 */
[----:B------:R-:W-:Y:S01]  /*03b0*/  @!P0 FMUL R22, R22, 16777216 ;  /* 0x4b80000016168820 */ /* 0x000fe20000400000 */
[----:B------:R-:W-:-:S03]  /*03c0*/  FSETP.GEU.AND P1, PT, |R28|, 1.175494350822287508e-38, PT ;  /* 0x008000001c00780b */ /* 0x000fc60003f2e200 */
[----:B------:R0:W1:Y:S02]  /*03d0*/  MUFU.RSQ R21, R22 ;  /* 0x0000001600157308 */ /* 0x0000640000001400 */
[----:B0-----:R-:W2:Y:S08]  /*03e0*/  LDG.E R22, desc[UR10][R6.64+0x20] ;  /* 0x0000200a06167981 */ /* 0x001eb0000c1e1900 */
[----:B------:R-:W-:-:S04]  /*03f0*/  @!P1 FMUL R28, R28, 16777216 ;  /* 0x4b8000001c1c9820 */ /* 0x000fc80000400000 */
[----:B------:R-:W0:Y:S01]  /*0400*/  MUFU.RSQ R20, R28 ;  /* 0x0000001c00147308 */ /* 0x000e220000001400 */
[----:B-1----:R-:W-:-:S04]  /*0410*/  @!P0 FMUL R21, R21, 4096 ;  /* 0x4580000015158820 */ /* 0x002fc80000400000 */
[----:B------:R-:W-:-:S04]  /*0420*/  FMUL R26, R21, R21 ;  /* 0x00000015151a7220 */ /* 0x000fc80000400000 */
[----:B------:R-:W-:Y:S02]  /*0430*/  FMUL R26, R21, R26 ;  /* 0x0000001a151a7220 */ /* 0x000fe40000400000 */
[----:B------:R-:W3:Y:S02]  /*0440*/  LDG.E R21, desc[UR10][R6.64] ;  /* 0x0000000a06157981 */ /* 0x000ee4000c1e1900 */
[-C--:B------:R-:W-:Y:S02]  /*0450*/  FFMA R24, R17, R26.reuse, R24 ;  /* 0x0000001a11187223 */ /* 0x080fe40000000018 */
[----:B------:R-:W4:Y:S01]  /*0460*/  LDG.E R17, desc[UR10][R6.64+0x4] ;  /* 0x0000040a06117981 */ /* 0x000f22000c1e1900 */
[-C--:B------:R-:W-:Y:S01]  /*0470*/  FFMA R19, R18, R26.reuse, R19 ;  /* 0x0000001a12137223 */ /* 0x080fe20000000013 */
[----:B------:R-:W-:Y:S02]  /*0480*/  FFMA R16, R23, R26, R16 ;  /* 0x0000001a17107223 */ /* 0x000fe40000000010 */
[----:B------:R-:W4:Y:S04]  /*0490*/  LDG.E R18, desc[UR10][R6.64+0x8] ;  /* 0x0000080a06127981 */ /* 0x000f28000c1e1900 */
[----:B------:R-:W4:Y:S01]  /*04a0*/  LDG.E R23, desc[UR10][R6.64+0x18] ;  /* 0x0000180a06177981 */ /* 0x000f22000c1e1900 */
[----:B0-----:R-:W-:-:S04]  /*04b0*/  @!P1 FMUL R20, R20, 4096 ;  /* 0x4580000014149820 */ /* 0x001fc80000400000 */
[----:B------:R-:W-:Y:S01]  /*04c0*/  FMUL R29, R20, R20 ;  /* 0x00000014141d7220 */ /* 0x000fe20000400000 */
[----:B------:R-:W-:-:S03]  /*04d0*/  FADD R25, -R10, R25 ;  /* 0x000000190a197221 */ /* 0x000fc60000000100 */
[----:B------:R-:W-:-:S04]  /*04e0*/  FMUL R20, R20, R29 ;  /* 0x0000001d14147220 */ /* 0x000fc80000400000 */
[-C--:B------:R-:W-:Y:S01]  /*04f0*/  FFMA R14, R14, R20.reuse, R19 ;  /* 0x000000140e0e7223 */ /* 0x080fe20000000013 */
[-C--:B------:R-:W-:Y:S01]  /*0500*/  FFMA R24, R27, R20.reuse, R24 ;  /* 0x000000141b187223 */ /* 0x080fe20000000018 */
[----:B------:R-:W-:Y:S01]  /*0510*/  IADD3 R13, PT, PT, R13, 0x4, RZ ;  /* 0x000000040d0d7810 */ /* 0x000fe20007ffe0ff */
[----:B------:R-:W-:Y:S01]  /*0520*/  FFMA R15, R15, R20, R16 ;  /* 0x000000140f0f7223 */ /* 0x000fe20000000010 */
[----:B--2---:R-:W-:Y:S01]  /*0530*/  FADD R22, -R11, R22 ;  /* 0x000000160b167221 */ /* 0x004fe20000000100 */
[----:B---3--:R-:W-:Y:S01]  /*0540*/  FADD R21, -R0, R21 ;  /* 0x0000001500157221 */ /* 0x008fe20000000100 */
[----:B----4-:R-:W-:-:S04]  /*0550*/  FADD R17, -R10, R17 ;  /* 0x000000110a117221 */ /* 0x010fc80000000100 */
[----:B------:R-:W-:Y:S01]  /*0560*/  FMUL R26, R17, R17 ;  /* 0x00000011111a7220 */ /* 0x000fe20000400000 */
[----:B------:R-:W-:-:S03]  /*0570*/  FADD R18, -R11, R18 ;  /* 0x000000120b127221 */ /* 0x000fc60000000100 */
[----:B------:R-:W-:Y:S01]  /*0580*/  FFMA R19, R21, R21, R26 ;  /* 0x0000001515137223 */ /* 0x000fe2000000001a */
[----:B------:R-:W-:Y:S01]  /*0590*/  FADD R23, -R0, R23 ;  /* 0x0000001700177221 */ /* 0x000fe20000000100 */
[----:B------:R-:W-:Y:S02]  /*05a0*/  FMUL R26, R25, R25 ;  /* 0x00000019191a7220 */ /* 0x000fe40000400000 */
[----:B------:R-:W-:Y:S02]  /*05b0*/  FFMA R19, R18, R18, R19 ;  /* 0x0000001212137223 */ /* 0x000fe40000000013 */
[----:B------:R-:W-:Y:S02]  /*05c0*/  FFMA R27, R23, R23, R26 ;  /* 0x00000017171b7223 */ /* 0x000fe4000000001a */
[----:B------:R-:W-:Y:S02]  /*05d0*/  FADD R26, R19, 9.9999997171806853657e-10 ;  /* 0x3089705f131a7421 */ /* 0x000fe40000000000 */
[----:B------:R-:W-:-:S03]  /*05e0*/  FFMA R27, R22, R22, R27 ;  /* 0x00000016161b7223 */ /* 0x000fc6000000001b */
[----:B------:R-:W-:Y:S01]  /*05f0*/  FSETP.GEU.AND P0, PT, |R26|, 1.175494350822287508e-38, PT ;  /* 0x008000001a00780b */ /* 0x000fe20003f0e200 */
[----:B------:R-:W-:-:S05]  /*0600*/  FADD R28, R27, 9.9999997171806853657e-10 ;  /* 0x3089705f1b1c7421 */ /* 0x000fca0000000000 */
[----:B------:R-:W-:-:S07]  /*0610*/  FSETP.GEU.AND P1, PT, |R28|, 1.175494350822287508e-38, PT ;  /* 0x008000001c00780b */ /* 0x000fce0003f2e200 */
[----:B------:R-:W-:-:S04]  /*0620*/  @!P0 FMUL R26, R26, 16777216 ;  /* 0x4b8000001a1a8820 */ /* 0x000fc80000400000 */
[----:B------:R-:W0:Y:S02]  /*0630*/  MUFU.RSQ R27, R26 ;  /* 0x0000001a001b7308 */ /* 0x000e240000001400 */
[----:B------:R-:W-:-:S06]  /*0640*/  @!P1 FMUL R28, R28, 16777216 ;  /* 0x4b8000001c1c9820 */ /* 0x000fcc0000400000 */
[----:B------:R-:W1:Y:S01]  /*0650*/  MUFU.RSQ R19, R28 ;  /* 0x0000001c00137308 */ /* 0x000e620000001400 */
[----:B0-----:R-:W-:Y:S01]  /*0660*/  @!P0 FMUL R27, R27, 4096 ;  /* 0x458000001b1b8820 */ /* 0x001fe20000400000 */
[----:B------:R-:W-:-:S03]  /*0670*/  ISETP.NE.AND P0, PT, R13, RZ, PT ;  /* 0x000000ff0d00720c */ /* 0x000fc60003f05270 */
[----:B------:R-:W-:Y:S01]  /*0680*/  FMUL R16, R27, R27 ;  /* 0x0000001b1b107220 */ /* 0x000fe20000400000 */
[----:B-1----:R-:W-:-:S03]  /*0690*/  @!P1 FMUL R19, R19, 4096 ;  /* 0x4580000013139820 */ /* 0x002fc60000400000 */
[----:B------:R-:W-:Y:S01]  /*06a0*/  FMUL R16, R27, R16 ;  /* 0x000000101b107220 */ /* 0x000fe20000400000 */
[----:B------:R-:W-:-:S03]  /*06b0*/  FMUL R20, R19, R19 ;  /* 0x0000001313147220 */ /* 0x000fc60000400000 */
[-C--:B------:R-:W-:Y:S01]  /*06c0*/  FFMA R24, R21, R16.reuse, R24 ;  /* 0x0000001015187223 */ /* 0x080fe20000000018 */
[----:B------:R-:W-:Y:S01]  /*06d0*/  IADD3 R6, P1, PT, R6, 0x60, RZ ;  /* 0x0000006006067810 */ /* 0x000fe20007f3e0ff */
[----:B------:R-:W-:Y:S01]  /*06e0*/  FFMA R14, R17, R16, R14 ;  /* 0x00000010110e7223 */ /* 0x000fe2000000000e */
[----:B------:R-:W-:Y:S01]  /*06f0*/  FMUL R20, R19, R20 ;  /* 0x0000001413147220 */ /* 0x000fe20000400000 */
[----:B------:R-:W-:Y:S01]  /*0700*/  FFMA R15, R18, R16, R15 ;  /* 0x00000010120f7223 */ /* 0x000fe2000000000f */
[----:B------:R-:W-:Y:S02]  /*0710*/  IADD3.X R7, PT, PT, RZ, R7, RZ, P1, !PT ;  /* 0x00000007ff077210 */ /* 0x000fe40000ffe4ff */
[-C--:B------:R-:W-:Y:S01]  /*0720*/  FFMA R24, R23, R20.reuse, R24 ;  /* 0x0000001417187223 */ /* 0x080fe20000000018 */
[-C--:B------:R-:W-:Y:S01]  /*0730*/  FFMA R19, R25, R20.reuse, R14 ;  /* 0x0000001419137223 */ /* 0x080fe2000000000e */
[----:B------:R-:W-:Y:S01]  /*0740*/  FFMA R16, R22, R20, R15 ;  /* 0x0000001416107223 */ /* 0x000fe2000000000f */
[----:B------:R-:W-:Y:S06]  /*0750*/  @P0 BRA `(.L_x_2) ;  /* 0xfffffff800bc0947 */ /* 0x000fec000383ffff */
[----:B------:R-:W-:-:S07]  /*0760*/  MOV R13, UR8 ;  /* 0x00000008000d7c02 */ /* 0x000fce0008000f00 */
.L_x_1:
[----:B------:R-:W-:-:S09]  /*0770*/  UISETP.NE.AND UP0, UPT, UR4, URZ, UPT ;  /* 0x000000ff0400728c */ /* 0x000fd2000bf05270 */
[----:B------:R-:W-:Y:S05]  /*0780*/  BRA.U !UP0, `(.L_x_3) ;  /* 0x0000000508007547 */ /* 0x000fea000b800000 */
[----:B------:R-:W-:Y:S01]  /*0790*/  UISETP.NE.AND UP0, UPT, UR4, 0x1, UPT ;  /* 0x000000010400788c */ /* 0x000fe2000bf05270 */
[----:B------:R-:W-:-:S08]  /*07a0*/  LOP3.LUT P2, RZ, R12, 0x1, RZ, 0xc0, !PT ;  /* 0x000000010cff7812 */ /* 0x000fd0000784c0ff */
[----:B------:R-:W-:Y:S05]  /*07b0*/  BRA.U !UP0, `(.L_x_4) ;  /* 0x0000000108a07547 */ /* 0x000fea000b800000 */
[----:B------:R-:W-:-:S05]  /*07c0*/  IMAD.WIDE.U32 R6, R13, 0x18, R2 ;  /* 0x000000180d067825 */ /* 0x000fca00078e0002 */
[----:B------:R-:W2:Y:S04]  /*07d0*/  LDG.E R15, desc[UR10][R6.64+0x4] ;  /* 0x0000040a060f7981 */ /* 0x000ea8000c1e1900 */
[----:B------:R-:W3:Y:S04]  /*07e0*/  LDG.E R23, desc[UR10][R6.64] ;  /* 0x0000000a06177981 */ /* 0x000ee8000c1e1900 */
[----:B------:R-:W4:Y:S04]  /*07f0*/  LDG.E R21, desc[UR10][R6.64+0x1c] ;  /* 0x00001c0a06157981 */ /* 0x000f28000c1e1900 */
[----:B------:R-:W4:Y:S04]  /*0800*/  LDG.E R18, desc[UR10][R6.64+0x8] ;  /* 0x0000080a06127981 */ /* 0x000f28000c1e1900 */
[----:B------:R-:W4:Y:S04]  /*0810*/  LDG.E R17, desc[UR10][R6.64+0x18] ;  /* 0x0000180a06117981 */ /* 0x000f28000c1e1900 */
[----:B------:R-:W4:Y:S01]  /*0820*/  LDG.E R22, desc[UR10][R6.64+0x20] ;  /* 0x0000200a06167981 */ /* 0x000f22000c1e1900 */
[----:B------:R-:W-:Y:S01]  /*0830*/  IADD3 R13, PT, PT, R13, 0x2, RZ ;  /* 0x000000020d0d7810 */ /* 0x000fe20007ffe0ff */
[----:B--2--5:R-:W-:Y:S01]  /*0840*/  FADD R14, -R10, R15 ;  /* 0x0000000f0a0e7221 */ /* 0x024fe20000000100 */
[----:B---3--:R-:W-:-:S03]  /*0850*/  FADD R23, -R0, R23 ;  /* 0x0000001700177221 */ /* 0x008fc60000000100 */
[----:B------:R-:W-:Y:S01]  /*0860*/  FMUL R20, R14, R14 ;  /* 0x0000000e0e147220 */ /* 0x000fe20000400000 */
[----:B----4-:R-:W-:-:S03]  /*0870*/  FADD R15, -R10, R21 ;  /* 0x000000150a0f7221 */ /* 0x010fc60000000100 */
[----:B------:R-:W-:Y:S01]  /*0880*/  FFMA R20, R23, R23, R20 ;  /* 0x0000001717147223 */ /* 0x000fe20000000014 */
[----:B------:R-:W-:Y:S01]  /*0890*/  FADD R21, -R11, R18 ;  /* 0x000000120b157221 */ /* 0x000fe20000000100 */
[----:B------:R-:W-:Y:S01]  /*08a0*/  FMUL R26, R15, R15 ;  /* 0x0000000f0f1a7220 */ /* 0x000fe20000400000 */
[----:B------:R-:W-:Y:S02]  /*08b0*/  FADD R17, -R0, R17 ;  /* 0x0000001100117221 */ /* 0x000fe40000000100 */
[----:B------:R-:W-:Y:S01]  /*08c0*/  FFMA R20, R21, R21, R20 ;  /* 0x0000001515147223 */ /* 0x000fe20000000014 */
[----:B------:R-:W-:Y:S01]  /*08d0*/  FADD R18, -R11, R22 ;  /* 0x000000160b127221 */ /* 0x000fe20000000100 */
        /* <DEDUP_REMOVED lines=10> */
[----:B0-----:R-:W-:-:S04]  /*0980*/  @!P0 FMUL R6, R6, 4096 ;  /* 0x4580000006068820 */ /* 0x001fc80000400000 */
[----:B------:R-:W-:Y:S01]  /*0990*/  FMUL R7, R6, R6 ;  /* 0x0000000606077220 */ /* 0x000fe20000400000 */
[----:B-1----:R-:W-:-:S03]  /*09a0*/  @!P1 FMUL R22, R22, 4096 ;  /* 0x4580000016169820 */ /* 0x002fc60000400000 */
[----:B------:R-:W-:Y:S01]  /*09b0*/  FMUL R7, R6, R7 ;  /* 0x0000000706077220 */ /* 0x000fe20000400000 */
[----:B------:R-:W-:-:S03]  /*09c0*/  FMUL R27, R22, R22 ;  /* 0x00000016161b7220 */ /* 0x000fc60000400000 */
[-C--:B------:R-:W-:Y:S01]  /*09d0*/  FFMA R24, R23, R7.reuse, R24 ;  /* 0x0000000717187223 */ /* 0x080fe20000000018 */
[-C--:B------:R-:W-:Y:S01]  /*09e0*/  FFMA R14, R14, R7.reuse, R19 ;  /* 0x000000070e0e7223 */ /* 0x080fe20000000013 */
[----:B------:R-:W-:Y:S01]  /*09f0*/  FFMA R7, R21, R7, R16 ;  /* 0x0000000715077223 */ /* 0x000fe20000000010 */
[----:B------:R-:W-:-:S04]  /*0a00*/  FMUL R27, R22, R27 ;  /* 0x0000001b161b7220 */ /* 0x000fc80000400000 */
[-C--:B------:R-:W-:Y:S01]  /*0a10*/  FFMA R24, R17, R27.reuse, R24 ;  /* 0x0000001b11187223 */ /* 0x080fe20000000018 */
[-C--:B------:R-:W-:Y:S01]  /*0a20*/  FFMA R19, R15, R27.reuse, R14 ;  /* 0x0000001b0f137223 */ /* 0x080fe2000000000e */
[----:B------:R-:W-:-:S07]  /*0a30*/  FFMA R16, R18, R27, R7 ;  /* 0x0000001b12107223 */ /* 0x000fce0000000007 */
.L_x_4:
[----:B------:R-:W-:Y:S05]  /*0a40*/  @!P2 BRA `(.L_x_3) ;  /* 0x000000000050a947 */ /* 0x000fea0003800000 */
[----:B------:R-:W-:-:S05]  /*0a50*/  IMAD.WIDE.U32 R2, R13, 0x18, R2 ;  /* 0x000000180d027825 */ /* 0x000fca00078e0002 */
[----:B------:R-:W2:Y:S04]  /*0a60*/  LDG.E R13, desc[UR10][R2.64+0x4] ;  /* 0x0000040a020d7981 */ /* 0x000ea8000c1e1900 */
[----:B------:R-:W3:Y:S04]  /*0a70*/  LDG.E R7, desc[UR10][R2.64] ;  /* 0x0000000a02077981 */ /* 0x000ee8000c1e1900 */
[----:B------:R-:W4:Y:S01]  /*0a80*/  LDG.E R6, desc[UR10][R2.64+0x8] ;  /* 0x0000080a02067981 */ /* 0x000f22000c1e1900 */
[----:B--2--5:R-:W-:Y:S01]  /*0a90*/  FADD R10, -R10, R13 ;  /* 0x0000000d0a0a7221 */ /* 0x024fe20000000100 */
[----:B---3--:R-:W-:-:S03]  /*0aa0*/  FADD R7, -R0, R7 ;  /* 0x0000000700077221 */ /* 0x008fc60000000100 */
[----:B------:R-:W-:Y:S01]  /*0ab0*/  FMUL R0, R10, R10 ;  /* 0x0000000a0a007220 */ /* 0x000fe20000400000 */
[----:B----4-:R-:W-:-:S03]  /*0ac0*/  FADD R11, -R11, R6 ;  /* 0x000000060b0b7221 */ /* 0x010fc60000000100 */
[----:B------:R-:W-:-:S04]  /*0ad0*/  FFMA R0, R7, R7, R0 ;  /* 0x0000000707007223 */ /* 0x000fc80000000000 */
[----:B------:R-:W-:-:S04]  /*0ae0*/  FFMA R0, R11, R11, R0 ;  /* 0x0000000b0b007223 */ /* 0x000fc80000000000 */
[----:B------:R-:W-:-:S05]  /*0af0*/  FADD R0, R0, 9.9999997171806853657e-10 ;  /* 0x3089705f00007421 */ /* 0x000fca0000000000 */
[----:B------:R-:W-:-:S13]  /*0b00*/  FSETP.GEU.AND P0, PT, |R0|, 1.175494350822287508e-38, PT ;  /* 0x008000000000780b */ /* 0x000fda0003f0e200 */
[----:B------:R-:W-:-:S04]  /*0b10*/  @!P0 FMUL R0, R0, 16777216 ;  /* 0x4b80000000008820 */ /* 0x000fc80000400000 */
[----:B------:R-:W0:Y:S02]  /*0b20*/  MUFU.RSQ R6, R0 ;  /* 0x0000000000067308 */ /* 0x000e240000001400 */
[----:B0-----:R-:W-:-:S04]  /*0b30*/  @!P0 FMUL R6, R6, 4096 ;  /* 0x4580000006068820 */ /* 0x001fc80000400000 */
[----:B------:R-:W-:-:S04]  /*0b40*/  FMUL R3, R6, R6 ;  /* 0x0000000606037220 */ /* 0x000fc80000400000 */
[----:B------:R-:W-:-:S04]  /*0b50*/  FMUL R3, R6, R3 ;  /* 0x0000000306037220 */ /* 0x000fc80000400000 */
[-C--:B------:R-:W-:Y:S01]  /*0b60*/  FFMA R24, R7, R3.reuse, R24 ;  /* 0x0000000307187223 */ /* 0x080fe20000000018 */
[-C--:B------:R-:W-:Y:S01]  /*0b70*/  FFMA R19, R10, R3.reuse, R19 ;  /* 0x000000030a137223 */ /* 0x080fe20000000013 */
[----:B------:R-:W-:-:S07]  /*0b80*/  FFMA R16, R11, R3, R16 ;  /* 0x000000030b107223 */ /* 0x000fce0000000010 */
.L_x_3:
[----:B------:R-:W2:Y:S01]  /*0b90*/  LDG.E R3, desc[UR10][R4.64+0xc] ;  /* 0x00000c0a04037981 */ /* 0x000ea2000c1e1900 */
[----:B------:R-:W2:Y:S03]  /*0ba0*/  LDCU UR7, c[0x0][0x388] ;  /* 0x00007100ff0777ac */ /* 0x000ea60008000800 */
[----:B-----5:R-:W3:Y:S04]  /*0bb0*/  LDG.E R0, desc[UR10][R4.64+0x10] ;  /* 0x0000100a04007981 */ /* 0x020ee8000c1e1900 */
[----:B------:R-:W4:Y:S01]  /*0bc0*/  LDG.E R7, desc[UR10][R4.64+0x14] ;  /* 0x0000140a04077981 */ /* 0x000f22000c1e1900 */
[----:B------:R-:W-:-:S04]  /*0bd0*/  IADD3 R9, PT, PT, R8, R9, RZ ;  /* 0x0000000908097210 */ /* 0x000fc80007ffe0ff */
[----:B------:R-:W-:Y:S01]  /*0be0*/  ISETP.GE.AND P0, PT, R9, R12, PT ;  /* 0x0000000c0900720c */ /* 0x000fe20003f06270 */
[----:B--2---:R-:W-:Y:S01]  /*0bf0*/  FFMA R3, R24, UR7, R3 ;  /* 0x0000000718037c23 */ /* 0x004fe20008000003 */
[----:B---3--:R-:W-:-:S04]  /*0c00*/  FFMA R19, R19, UR7, R0 ;  /* 0x0000000713137c23 */ /* 0x008fc80008000000 */
[----:B------:R2:W-:Y:S01]  /*0c10*/  STG.E desc[UR10][R4.64+0xc], R3 ;  /* 0x00000c0304007986 */ /* 0x0005e2000c10190a */
[----:B----4-:R-:W-:-:S03]  /*0c20*/  FFMA R7, R16, UR7, R7 ;  /* 0x0000000710077c23 */ /* 0x010fc60008000007 */
[----:B------:R2:W-:Y:S04]  /*0c30*/  STG.E desc[UR10][R4.64+0x10], R19 ;  /* 0x0000101304007986 */ /* 0x0005e8000c10190a */
[----:B------:R2:W-:Y:S01]  /*0c40*/  STG.E desc[UR10][R4.64+0x14], R7 ;  /* 0x0000140704007986 */ /* 0x0005e2000c10190a */
[----:B------:R-:W-:Y:S05]  /*0c50*/  @!P0 BRA `(.L_x_5) ;  /* 0xfffffff4003c8947 */ /* 0x000fea000383ffff */
[----:B------:R-:W-:Y:S05]  /*0c60*/  EXIT ;  /* 0x000000000000794d */ /* 0x000fea0003800000 */
.L_x_0:
[----:B0--3--:R-:W-:-:S05]  /*0c70*/  IMAD.WIDE R2, R9, 0x18, R4 ;  /* 0x0000001809027825 */ /* 0x009fca00078e0204 */
[----:B-1----:R-:W2:Y:S04]  /*0c80*/  LDG.E R0, desc[UR10][R2.64+0xc] ;  /* 0x00000c0a02007981 */ /* 0x002ea8000c1e1900 */
[----:B------:R-:W3:Y:S04]  /*0c90*/  LDG.E R6, desc[UR10][R2.64+0x10] ;  /* 0x0000100a02067981 */ /* 0x000ee8000c1e1900 */
[----:B------:R-:W4:Y:S01]  /*0ca0*/  LDG.E R10, desc[UR10][R2.64+0x14] ;  /* 0x0000140a020a7981 */ /* 0x000f22000c1e1900 */
[----:B------:R-:W-:-:S04]  /*0cb0*/  IADD3 R9, PT, PT, R8, R9, RZ ;  /* 0x0000000908097210 */ /* 0x000fc80007ffe0ff */
[----:B------:R-:W-:Y:S01]  /*0cc0*/  ISETP.GE.AND P0, PT, R9, UR4, PT ;  /* 0x0000000409007c0c */ /* 0x000fe2000bf06270 */
[----:B--2---:R-:W-:Y:S01]  /*0cd0*/  FFMA R7, RZ, UR5, R0 ;  /* 0x00000005ff077c23 */ /* 0x004fe20008000000 */
[----:B---3--:R-:W-:-:S04]  /*0ce0*/  FFMA R11, RZ, UR5, R6 ;  /* 0x00000005ff0b7c23 */ /* 0x008fc80008000006 */
[----:B------:R3:W-:Y:S01]  /*0cf0*/  STG.E desc[UR10][R2.64+0xc], R7 ;  /* 0x00000c0702007986 */ /* 0x0007e2000c10190a */
[----:B----4-:R-:W-:-:S03]  /*0d00*/  FFMA R13, RZ, UR5, R10 ;  /* 0x00000005ff0d7c23 */ /* 0x010fc6000800000a */
[----:B------:R3:W-:Y:S04]  /*0d10*/  STG.E desc[UR10][R2.64+0x10], R11 ;  /* 0x0000100b02007986 */ /* 0x0007e8000c10190a */
[----:B------:R3:W-:Y:S01]  /*0d20*/  STG.E desc[UR10][R2.64+0x14], R13 ;  /* 0x0000140d02007986 */ /* 0x0007e2000c10190a */
[----:B------:R-:W-:Y:S05]  /*0d30*/  @!P0 BRA `(.L_x_0) ;  /* 0xfffffffc00cc8947 */ /* 0x000fea000383ffff */
[----:B------:R-:W-:Y:S05]  /*0d40*/  EXIT ;  /* 0x000000000000794d */ /* 0x000fea0003800000 */
.L_x_6:
[----:B------:R-:W-:-:S00]  /*0d50*/  BRA `(.L_x_6) ;  /* 0xfffffffc00fc7947 */ /* 0x000fc0000383ffff */
[----:B------:R-:W-:-:S00]  /*0d60*/  NOP ;  /* 0x0000000000007918 */ /* 0x000fc00000000000 */
        /* <DEDUP_REMOVED lines=9> */
.L_x_7:


//--------------------- .nv.shared.reserved.0     --------------------------
	.section	.nv.shared.reserved.0,"aw",@nobits
	.weak		__nv_reservedSMEM_offset_0_alias
	.size		__nv_reservedSMEM_offset_0_alias, 0, 64
	.other		__nv_reservedSMEM_offset_0_alias,@"STO_CUDA_RESERVED_SHARED STV_DEFAULT"
__nv_reservedSMEM_offset_0_alias:
	.zero		0
	.zero		64


//--------------------- .nv.constant0._Z9bodyForceP4Bodyfi --------------------------
	.section	.nv.constant0._Z9bodyForceP4Bodyfi,"a",@progbits
	.sectionflags	@""
	.align	4
.nv.constant0._Z9bodyForceP4Bodyfi:
	.zero		912


//--------------------- SYMBOLS --------------------------

	.type		.nv.reservedSmem.offset0,@object
	.size		.nv.reservedSmem.offset0,0x4
